	.headerflags	@"EF_CUDA_TEXMODE_UNIFIED EF_CUDA_64BIT_ADDRESS EF_CUDA_ACCELERATORS EF_CUDA_SM90 EF_CUDA_VIRTUAL_SM(EF_CUDA_SM90)"
	.elftype	@"ET_EXEC"


//--------------------- .nv.info                  --------------------------
	.section	.nv.info,"",@"SHT_CUDA_INFO"
	.align	4


	//----- nvinfo : EIATTR_REGCOUNT
	.align		4
        /*0000*/ 	.byte	0x04, 0x2f
        /*0002*/ 	.short	(.L_1 - .L_0)
	.align		4
.L_0:
        /*0004*/ 	.word	index@(triton_poi_fused__unsafe_index_add_mul_sub_4)
        /*0008*/ 	.word	0x0000000e


	//----- nvinfo : EIATTR_MIN_STACK_SIZE
	.align		4
.L_1:
        /*000c*/ 	.byte	0x04, 0x12
        /*000e*/ 	.short	(.L_3 - .L_2)
	.align		4
.L_2:
        /*0010*/ 	.word	index@(triton_poi_fused__unsafe_index_add_mul_sub_4)
        /*0014*/ 	.word	0x00000000


	//----- nvinfo : EIATTR_FRAME_SIZE
	.align		4
.L_3:
        /*0018*/ 	.byte	0x04, 0x11
        /*001a*/ 	.short	(.L_5 - .L_4)
	.align		4
.L_4:
        /*001c*/ 	.word	index@(triton_poi_fused__unsafe_index_add_mul_sub_4)
        /*0020*/ 	.word	0x00000000


	//----- nvinfo : EIATTR_MIN_STACK_SIZE
	.align		4
.L_5:
        /*0024*/ 	.byte	0x04, 0x12
        /*0026*/ 	.short	(.L_7 - .L_6)
	.align		4
.L_6:
        /*0028*/ 	.word	index@(triton_poi_fused__unsafe_index_add_mul_sub_4)
        /*002c*/ 	.word	0x00000000
.L_7:


//--------------------- .nv.info.triton_poi_fused__unsafe_index_add_mul_sub_4 --------------------------
	.section	.nv.info.triton_poi_fused__unsafe_index_add_mul_sub_4,"",@"SHT_CUDA_INFO"
	.sectionflags	@""
	.align	4


	//----- nvinfo : EIATTR_CUDA_API_VERSION
	.align		4
        /*0000*/ 	.byte	0x04, 0x37
        /*0002*/ 	.short	(.L_9 - .L_8)
.L_8:
        /*0004*/ 	.word	0x0000007c


	//----- nvinfo : EIATTR_KPARAM_INFO
	.align		4
.L_9:
        /*0008*/ 	.byte	0x04, 0x17
        /*000a*/ 	.short	(.L_11 - .L_10)
.L_10:
        /*000c*/ 	.word	0x00000000
        /*0010*/ 	.short	0x0006
        /*0012*/ 	.short	0x0030
        /*0014*/ 	.byte	0x00, 0xf0, 0x11, 0x00


	//----- nvinfo : EIATTR_KPARAM_INFO
	.align		4
.L_11:
        /*0018*/ 	.byte	0x04, 0x17
        /*001a*/ 	.short	(.L_13 - .L_12)
.L_12:
        /*001c*/ 	.word	0x00000000
        /*0020*/ 	.short	0x0005
        /*0022*/ 	.short	0x0028
        /*0024*/ 	.byte	0x00, 0xf4, 0x21, 0x00


	//----- nvinfo : EIATTR_KPARAM_INFO
	.align		4
.L_13:
        /*0028*/ 	.byte	0x04, 0x17
        /*002a*/ 	.short	(.L_15 - .L_14)
.L_14:
        /*002c*/ 	.word	0x00000000
        /*0030*/ 	.short	0x0004
        /*0032*/ 	.short	0x0020
        /*0034*/ 	.byte	0x00, 0xf4, 0x21, 0x00


	//----- nvinfo : EIATTR_KPARAM_INFO
	.align		4
.L_15:
        /*0038*/ 	.byte	0x04, 0x17
        /*003a*/ 	.short	(.L_17 - .L_16)
.L_16:
        /*003c*/ 	.word	0x00000000
        /*0040*/ 	.short	0x0003
        /*0042*/ 	.short	0x0018
        /*0044*/ 	.byte	0x00, 0xf4, 0x21, 0x00


	//----- nvinfo : EIATTR_KPARAM_INFO
	.align		4
.L_17:
        /*0048*/ 	.byte	0x04, 0x17
        /*004a*/ 	.short	(.L_19 - .L_18)
.L_18:
        /*004c*/ 	.word	0x00000000
        /*0050*/ 	.short	0x0002
        /*0052*/ 	.short	0x0010
        /*0054*/ 	.byte	0x00, 0xf4, 0x21, 0x00


	//----- nvinfo : EIATTR_KPARAM_INFO
	.align		4
.L_19:
        /*0058*/ 	.byte	0x04, 0x17
        /*005a*/ 	.short	(.L_21 - .L_20)
.L_20:
        /*005c*/ 	.word	0x00000000
        /*0060*/ 	.short	0x0001
        /*0062*/ 	.short	0x0008
        /*0064*/ 	.byte	0x00, 0xf4, 0x21, 0x00


	//----- nvinfo : EIATTR_KPARAM_INFO
	.align		4
.L_21:
        /*0068*/ 	.byte	0x04, 0x17
        /*006a*/ 	.short	(.L_23 - .L_22)
.L_22:
        /*006c*/ 	.word	0x00000000
        /*0070*/ 	.short	0x0000
        /*0072*/ 	.short	0x0000
        /*0074*/ 	.byte	0x00, 0xf4, 0x21, 0x00


	//----- nvinfo : EIATTR_SPARSE_MMA_MASK
	.align		4
.L_23:
        /*0078*/ 	.byte	0x03, 0x50
        /*007a*/ 	.short	0x0000


	//----- nvinfo : EIATTR_MAXREG_COUNT
	.align		4
        /*007c*/ 	.byte	0x03, 0x1b
        /*007e*/ 	.short	0x00ff


	//----- nvinfo : EIATTR_EXIT_INSTR_OFFSETS
	.align		4
        /*0080*/ 	.byte	0x04, 0x1c
        /*0082*/ 	.short	(.L_25 - .L_24)


	//   ....[0]....
.L_24:
        /*0084*/ 	.word	0x000001a0


	//----- nvinfo : EIATTR_REQNTID
	.align		4
.L_25:
        /*0088*/ 	.byte	0x04, 0x10
        /*008a*/ 	.short	(.L_27 - .L_26)
.L_26:
        /*008c*/ 	.word	0x00000080
        /*0090*/ 	.word	0x00000001
        /*0094*/ 	.word	0x00000001


	//----- nvinfo : EIATTR_CBANK_PARAM_SIZE
	.align		4
.L_27:
        /*0098*/ 	.byte	0x03, 0x19
        /*009a*/ 	.short	0x0034


	//----- nvinfo : EIATTR_PARAM_CBANK
	.align		4
        /*009c*/ 	.byte	0x04, 0x0a
        /*009e*/ 	.short	(.L_29 - .L_28)
	.align		4
.L_28:
        /*00a0*/ 	.word	index@(.nv.constant0.triton_poi_fused__unsafe_index_add_mul_sub_4)
        /*00a4*/ 	.short	0x0210
        /*00a6*/ 	.short	0x0034


	//----- nvinfo : EIATTR_SW_WAR
	.align		4
.L_29:
        /*00a8*/ 	.byte	0x04, 0x36
        /*00aa*/ 	.short	(.L_31 - .L_30)
.L_30:
        /*00ac*/ 	.word	0x00000008
.L_31:


//--------------------- .nv.callgraph             --------------------------
	.section	.nv.callgraph,"",@"SHT_CUDA_CALLGRAPH"
	.align	4
	.sectionentsize	8
	.align		4
        /*0000*/ 	.word	0x00000000
	.align		4
        /*0004*/ 	.word	0xffffffff
	.align		4
        /*0008*/ 	.word	0x00000000
	.align		4
        /*000c*/ 	.word	0xfffffffe
	.align		4
        /*0010*/ 	.word	0x00000000
	.align		4
        /*0014*/ 	.word	0xfffffffd
	.align		4
        /*0018*/ 	.word	0x00000000
	.align		4
        /*001c*/ 	.word	0xfffffffc


//--------------------- .text.triton_poi_fused__unsafe_index_add_mul_sub_4 --------------------------
	.section	.text.triton_poi_fused__unsafe_index_add_mul_sub_4,"ax",@progbits
	.align	128
        .global         triton_poi_fused__unsafe_index_add_mul_sub_4
        .type           triton_poi_fused__unsafe_index_add_mul_sub_4,@function
        .size           triton_poi_fused__unsafe_index_add_mul_sub_4,(.L_x_1 - triton_poi_fused__unsafe_index_add_mul_sub_4)
        .other          triton_poi_fused__unsafe_index_add_mul_sub_4,@"STO_CUDA_ENTRY STV_DEFAULT"
triton_poi_fused__unsafe_index_add_mul_sub_4:
.text.triton_poi_fused__unsafe_index_add_mul_sub_4:
[----:B------:R-:W-:Y:S01]  /*0000*/  LDC R1, c[0x0][0x28] ;  /* 0x00000a00ff017b82 */ /* 0x000fe20000000800 */
[----:B------:R-:W1:Y:S07]  /*0010*/  S2R R0, SR_TID.X ;  /* 0x0000000000007919 */ /* 0x000e6e0000002100 */
[----:B------:R-:W2:Y:S01]  /*0020*/  LDC.64 R2, c[0x0][0x220] ;  /* 0x00008800ff027b82 */ /* 0x000ea20000000a00 */
[----:B------:R-:W-:Y:S01]  /*0030*/  ULDC.64 UR4, c[0x0][0x208] ;  /* 0x0000820000047ab9 */ /* 0x000fe20000000a00 */
[----:B------:R-:W3:Y:S06]  /*0040*/  S2R R9, SR_CTAID.X ;  /* 0x0000000000097919 */ /* 0x000eec0000002500 */
[----:B------:R-:W4:Y:S01]  /*0050*/  LDC.64 R4, c[0x0][0x230] ;  /* 0x00008c00ff047b82 */ /* 0x000f220000000a00 */
[----:B-1----:R-:W-:Y:S01]  /*0060*/  IMAD.SHL.U32 R0, R0, 0x2, RZ ;  /* 0x0000000200007824 */ /* 0x002fe200078e00ff */
[----:B---3--:R-:W-:-:S04]  /*0070*/  SHF.R.S32.HI R6, RZ, 0x17, R9 ;  /* 0x00000017ff067819 */ /* 0x008fc80000011409 */
[----:B------:R-:W-:-:S04]  /*0080*/  LOP3.LUT R0, R0, 0xfe, RZ, 0xc0, !PT ;  /* 0x000000fe00007812 */ /* 0x000fc800078ec0ff */
[----:B------:R-:W-:Y:S02]  /*0090*/  LEA R9, R9, R0, 0x8 ;  /* 0x0000000009097211 */ /* 0x000fe400078e40ff */
[----:B------:R-:W-:-:S04]  /*00a0*/  SGXT R0, R6, 0x1 ;  /* 0x000000010600781a */ /* 0x000fc80000000200 */
[CC--:B------:R-:W-:Y:S02]  /*00b0*/  LEA.HI R6, R0.reuse, R9.reuse, RZ, 0x2 ;  /* 0x0000000900067211 */ /* 0x0c0fe400078f10ff */
[----:B------:R-:W-:Y:S02]  /*00c0*/  LEA.HI R0, R0, R9, RZ, 0x4 ;  /* 0x0000000900007211 */ /* 0x000fe400078f20ff */
[----:B------:R-:W-:Y:S02]  /*00d0*/  LOP3.LUT R6, R6, 0xfffffffc, RZ, 0xc0, !PT ;  /* 0xfffffffc06067812 */ /* 0x000fe400078ec0ff */
[----:B------:R-:W-:-:S03]  /*00e0*/  SHF.R.S32.HI R11, RZ, 0x4, R0 ;  /* 0x00000004ff0b7819 */ /* 0x000fc60000011400 */
[----:B------:R-:W-:Y:S02]  /*00f0*/  IMAD.IADD R7, R9, 0x1, -R6 ;  /* 0x0000000109077824 */ /* 0x000fe400078e0a06 */
[----:B--2---:R-:W-:-:S04]  /*0100*/  IMAD.WIDE R2, R11, 0x4, R2 ;  /* 0x000000040b027825 */ /* 0x004fc800078e0202 */
[----:B----4-:R-:W-:Y:S02]  /*0110*/  IMAD.WIDE R4, R7, 0x4, R4 ;  /* 0x0000000407047825 */ /* 0x010fe400078e0204 */
[----:B------:R-:W2:Y:S01]  /*0120*/  LDG.E.EL R2, desc[UR4][R2.64] ;  /* 0x0000000402027981 */ /* 0x000ea2000c2e1900 */
[----:B------:R-:W1:Y:S03]  /*0130*/  LDC.64 R6, c[0x0][0x238] ;  /* 0x00008e00ff067b82 */ /* 0x000e660000000a00 */
[----:B------:R-:W3:Y:S01]  /*0140*/  LDG.E.EL.64 R4, desc[UR4][R4.64] ;  /* 0x0000000404047981 */ /* 0x000ee2000c2e1b00 */
[----:B-1----:R-:W-:-:S04]  /*0150*/  IMAD.WIDE R6, R9, 0x4, R6 ;  /* 0x0000000409067825 */ /* 0x002fc800078e0206 */
[----:B--2---:R-:W-:-:S04]  /*0160*/  FADD R11, R2, -R2 ;  /* 0x80000002020b7221 */ /* 0x004fc80000000000 */
[-CC-:B---3--:R-:W-:Y:S01]  /*0170*/  FFMA R10, R4, R11.reuse, R2.reuse ;  /* 0x0000000b040a7223 */ /* 0x188fe20000000002 */
[----:B------:R-:W-:-:S05]  /*0180*/  FFMA R11, R5, R11, R2 ;  /* 0x0000000b050b7223 */ /* 0x000fca0000000002 */
[----:B------:R-:W-:Y:S01]  /*0190*/  STG.E.64 desc[UR4][R6.64], R10 ;  /* 0x0000000a06007986 */ /* 0x000fe2000c101b04 */
[----:B------:R-:W-:Y:S05]  /*01a0*/  EXIT ;  /* 0x000000000000794d */ /* 0x000fea0003800000 */
.L_x_0:
[----:B------:R-:W-:-:S00]  /*01b0*/  BRA `(.L_x_0) ;  /* 0xfffffffc00fc7947 */ /* 0x000fc0000383ffff */
[----:B------:R-:W-:-:S00]  /*01c0*/  NOP ;  /* 0x0000000000007918 */ /* 0x000fc00000000000 */
        /* <DEDUP_REMOVED lines=11> */
.L_x_1:


//--------------------- .nv.constant0.triton_poi_fused__unsafe_index_add_mul_sub_4 --------------------------
	.section	.nv.constant0.triton_poi_fused__unsafe_index_add_mul_sub_4,"a",@progbits
	.sectionflags	@""
	.align	4
.nv.constant0.triton_poi_fused__unsafe_index_add_mul_sub_4:
	.zero		580
